//
// Generated by NVIDIA NVVM Compiler
//
// Compiler Build ID: CL-36424714
// Cuda compilation tools, release 13.0, V13.0.88
// Based on NVVM 20.0.0
//

.version 9.0
.target sm_100
.address_size 64

	// .globl	_Z15MatVecMulKernelPfS_S_i

.visible .entry _Z15MatVecMulKernelPfS_S_i(
	.param .u64 .ptr .align 1 _Z15MatVecMulKernelPfS_S_i_param_0,
	.param .u64 .ptr .align 1 _Z15MatVecMulKernelPfS_S_i_param_1,
	.param .u64 .ptr .align 1 _Z15MatVecMulKernelPfS_S_i_param_2,
	.param .u32 _Z15MatVecMulKernelPfS_S_i_param_3
)
{
	.reg .pred 	%p<11>;
	.reg .b32 	%r<37>;
	.reg .b32 	%f<112>;
	.reg .b64 	%rd<31>;

	ld.param.u64 	%rd11, [_Z15MatVecMulKernelPfS_S_i_param_0];
	ld.param.u64 	%rd12, [_Z15MatVecMulKernelPfS_S_i_param_1];
	ld.param.u64 	%rd10, [_Z15MatVecMulKernelPfS_S_i_param_2];
	ld.param.u32 	%r23, [_Z15MatVecMulKernelPfS_S_i_param_3];
	cvta.to.global.u64 	%rd1, %rd12;
	cvta.to.global.u64 	%rd2, %rd11;
	mov.u32 	%r24, %ntid.x;
	mov.u32 	%r25, %ctaid.x;
	mov.u32 	%r26, %tid.x;
	mad.lo.s32 	%r1, %r24, %r25, %r26;
	setp.ge.s32 	%p1, %r1, %r23;
	@%p1 bra 	$L__BB0_15;
	setp.lt.s32 	%p2, %r23, 1;
	mov.f32 	%f111, 0f00000000;
	@%p2 bra 	$L__BB0_14;
	mul.lo.s32 	%r2, %r23, %r1;
	and.b32  	%r3, %r23, 15;
	setp.lt.u32 	%p3, %r23, 16;
	mov.f32 	%f111, 0f00000000;
	mov.b32 	%r33, 0;
	@%p3 bra 	$L__BB0_5;
	and.b32  	%r33, %r23, 2147483632;
	neg.s32 	%r31, %r33;
	add.s64 	%rd3, %rd2, 32;
	add.s64 	%rd29, %rd1, 32;
	mov.f32 	%f111, 0f00000000;
	mov.u32 	%r30, %r2;
$L__BB0_4:
	.pragma "nounroll";
	mul.wide.s32 	%rd13, %r30, 4;
	add.s64 	%rd14, %rd3, %rd13;
	ld.global.f32 	%f18, [%rd14+-32];
	ld.global.f32 	%f19, [%rd29+-32];
	fma.rn.f32 	%f20, %f18, %f19, %f111;
	ld.global.f32 	%f21, [%rd14+-28];
	ld.global.f32 	%f22, [%rd29+-28];
	fma.rn.f32 	%f23, %f21, %f22, %f20;
	ld.global.f32 	%f24, [%rd14+-24];
	ld.global.f32 	%f25, [%rd29+-24];
	fma.rn.f32 	%f26, %f24, %f25, %f23;
	ld.global.f32 	%f27, [%rd14+-20];
	ld.global.f32 	%f28, [%rd29+-20];
	fma.rn.f32 	%f29, %f27, %f28, %f26;
	ld.global.f32 	%f30, [%rd14+-16];
	ld.global.f32 	%f31, [%rd29+-16];
	fma.rn.f32 	%f32, %f30, %f31, %f29;
	ld.global.f32 	%f33, [%rd14+-12];
	ld.global.f32 	%f34, [%rd29+-12];
	fma.rn.f32 	%f35, %f33, %f34, %f32;
	ld.global.f32 	%f36, [%rd14+-8];
	ld.global.f32 	%f37, [%rd29+-8];
	fma.rn.f32 	%f38, %f36, %f37, %f35;
	ld.global.f32 	%f39, [%rd14+-4];
	ld.global.f32 	%f40, [%rd29+-4];
	fma.rn.f32 	%f41, %f39, %f40, %f38;
	ld.global.f32 	%f42, [%rd14];
	ld.global.f32 	%f43, [%rd29];
	fma.rn.f32 	%f44, %f42, %f43, %f41;
	ld.global.f32 	%f45, [%rd14+4];
	ld.global.f32 	%f46, [%rd29+4];
	fma.rn.f32 	%f47, %f45, %f46, %f44;
	ld.global.f32 	%f48, [%rd14+8];
	ld.global.f32 	%f49, [%rd29+8];
	fma.rn.f32 	%f50, %f48, %f49, %f47;
	ld.global.f32 	%f51, [%rd14+12];
	ld.global.f32 	%f52, [%rd29+12];
	fma.rn.f32 	%f53, %f51, %f52, %f50;
	ld.global.f32 	%f54, [%rd14+16];
	ld.global.f32 	%f55, [%rd29+16];
	fma.rn.f32 	%f56, %f54, %f55, %f53;
	ld.global.f32 	%f57, [%rd14+20];
	ld.global.f32 	%f58, [%rd29+20];
	fma.rn.f32 	%f59, %f57, %f58, %f56;
	ld.global.f32 	%f60, [%rd14+24];
	ld.global.f32 	%f61, [%rd29+24];
	fma.rn.f32 	%f62, %f60, %f61, %f59;
	ld.global.f32 	%f63, [%rd14+28];
	ld.global.f32 	%f64, [%rd29+28];
	fma.rn.f32 	%f111, %f63, %f64, %f62;
	add.s32 	%r31, %r31, 16;
	add.s32 	%r30, %r30, 16;
	add.s64 	%rd29, %rd29, 64;
	setp.ne.s32 	%p4, %r31, 0;
	@%p4 bra 	$L__BB0_4;
$L__BB0_5:
	setp.eq.s32 	%p5, %r3, 0;
	@%p5 bra 	$L__BB0_14;
	and.b32  	%r11, %r23, 7;
	setp.lt.u32 	%p6, %r3, 8;
	@%p6 bra 	$L__BB0_8;
	add.s32 	%r28, %r33, %r2;
	mul.wide.s32 	%rd15, %r28, 4;
	add.s64 	%rd16, %rd2, %rd15;
	ld.global.f32 	%f66, [%rd16];
	mul.wide.u32 	%rd17, %r33, 4;
	add.s64 	%rd18, %rd1, %rd17;
	ld.global.f32 	%f67, [%rd18];
	fma.rn.f32 	%f68, %f66, %f67, %f111;
	ld.global.f32 	%f69, [%rd16+4];
	ld.global.f32 	%f70, [%rd18+4];
	fma.rn.f32 	%f71, %f69, %f70, %f68;
	ld.global.f32 	%f72, [%rd16+8];
	ld.global.f32 	%f73, [%rd18+8];
	fma.rn.f32 	%f74, %f72, %f73, %f71;
	ld.global.f32 	%f75, [%rd16+12];
	ld.global.f32 	%f76, [%rd18+12];
	fma.rn.f32 	%f77, %f75, %f76, %f74;
	ld.global.f32 	%f78, [%rd16+16];
	ld.global.f32 	%f79, [%rd18+16];
	fma.rn.f32 	%f80, %f78, %f79, %f77;
	ld.global.f32 	%f81, [%rd16+20];
	ld.global.f32 	%f82, [%rd18+20];
	fma.rn.f32 	%f83, %f81, %f82, %f80;
	ld.global.f32 	%f84, [%rd16+24];
	ld.global.f32 	%f85, [%rd18+24];
	fma.rn.f32 	%f86, %f84, %f85, %f83;
	ld.global.f32 	%f87, [%rd16+28];
	ld.global.f32 	%f88, [%rd18+28];
	fma.rn.f32 	%f111, %f87, %f88, %f86;
	add.s32 	%r33, %r33, 8;
$L__BB0_8:
	setp.eq.s32 	%p7, %r11, 0;
	@%p7 bra 	$L__BB0_14;
	and.b32  	%r14, %r23, 3;
	setp.lt.u32 	%p8, %r11, 4;
	@%p8 bra 	$L__BB0_11;
	add.s32 	%r29, %r33, %r2;
	mul.wide.s32 	%rd19, %r29, 4;
	add.s64 	%rd20, %rd2, %rd19;
	ld.global.f32 	%f90, [%rd20];
	mul.wide.u32 	%rd21, %r33, 4;
	add.s64 	%rd22, %rd1, %rd21;
	ld.global.f32 	%f91, [%rd22];
	fma.rn.f32 	%f92, %f90, %f91, %f111;
	ld.global.f32 	%f93, [%rd20+4];
	ld.global.f32 	%f94, [%rd22+4];
	fma.rn.f32 	%f95, %f93, %f94, %f92;
	ld.global.f32 	%f96, [%rd20+8];
	ld.global.f32 	%f97, [%rd22+8];
	fma.rn.f32 	%f98, %f96, %f97, %f95;
	ld.global.f32 	%f99, [%rd20+12];
	ld.global.f32 	%f100, [%rd22+12];
	fma.rn.f32 	%f111, %f99, %f100, %f98;
	add.s32 	%r33, %r33, 4;
$L__BB0_11:
	setp.eq.s32 	%p9, %r14, 0;
	@%p9 bra 	$L__BB0_14;
	mul.wide.u32 	%rd23, %r33, 4;
	add.s64 	%rd30, %rd1, %rd23;
	add.s32 	%r36, %r33, %r2;
	neg.s32 	%r35, %r14;
$L__BB0_13:
	.pragma "nounroll";
	mul.wide.s32 	%rd24, %r36, 4;
	add.s64 	%rd25, %rd2, %rd24;
	ld.global.f32 	%f101, [%rd25];
	ld.global.f32 	%f102, [%rd30];
	fma.rn.f32 	%f111, %f101, %f102, %f111;
	add.s64 	%rd30, %rd30, 4;
	add.s32 	%r36, %r36, 1;
	add.s32 	%r35, %r35, 1;
	setp.ne.s32 	%p10, %r35, 0;
	@%p10 bra 	$L__BB0_13;
$L__BB0_14:
	cvta.to.global.u64 	%rd26, %rd10;
	mul.wide.s32 	%rd27, %r1, 4;
	add.s64 	%rd28, %rd26, %rd27;
	st.global.f32 	[%rd28], %f111;
$L__BB0_15:
	ret;

}


// ===== COMPILED SASS (sm_100) =====

	.target	sm_100

	.elftype	@"ET_EXEC"


//--------------------- .note.nv.tkinfo           --------------------------
	.section	.note.nv.tkinfo,"",@"SHT_NOTE"
	.sectionflags	@"SHF_NOTE_NV_TKINFO"
	.tkinfo
        /*0018*/ 	.word	0x00000002
        /*0030*/ 	.string	""
        /*0030*/ 	.string	"ptxas"
        /*0030*/ 	.string	"Cuda compilation tools, release 13.0, V13.0.88"
        /*0030*/ 	.string	"Build cuda_13.0.r13.0/compiler.36424714_0"
        /*0030*/ 	.string	"-arch sm_100 -m 64 "



//--------------------- .note.nv.cuinfo           --------------------------
	.section	.note.nv.cuinfo,"",@"SHT_NOTE"
	.sectionflags	@"SHF_NOTE_NV_CUINFO"
        /*0018*/ 	.short	0x0002
        /*001a*/ 	.short	0x0064
        /*001c*/ 	.short	0x0082
	.zero		2


//--------------------- .nv.info                  --------------------------
	.section	.nv.info,"",@"SHT_CUDA_INFO"
	.align	4


	//----- nvinfo : EIATTR_REGCOUNT
	.align		4
        /*0000*/ 	.byte	0x04, 0x2f
        /*0002*/ 	.short	(.L_1 - .L_0)
	.align		4
.L_0:
        /*0004*/ 	.word	index@(_Z15MatVecMulKernelPfS_S_i)
        /*0008*/ 	.word	0x0000001e


	//----- nvinfo : EIATTR_FRAME_SIZE
	.align		4
.L_1:
        /*000c*/ 	.byte	0x04, 0x11
        /*000e*/ 	.short	(.L_3 - .L_2)
	.align		4
.L_2:
        /*0010*/ 	.word	index@(_Z15MatVecMulKernelPfS_S_i)
        /*0014*/ 	.word	0x00000000


	//----- nvinfo : EIATTR_MIN_STACK_SIZE
	.align		4
.L_3:
        /*0018*/ 	.byte	0x04, 0x12
        /*001a*/ 	.short	(.L_5 - .L_4)
	.align		4
.L_4:
        /*001c*/ 	.word	index@(_Z15MatVecMulKernelPfS_S_i)
        /*0020*/ 	.word	0x00000000
.L_5:


//--------------------- .nv.compat                --------------------------
	.section	.nv.compat,"",@"SHT_CUDA_COMPAT_INFO"
	.align	4
        /*0000*/ 	.byte	0x02, 0x09, 0x00, 0x00, 0x02, 0x02, 0x01, 0x00, 0x02, 0x05, 0x05, 0x00, 0x03, 0x07, 0x01, 0x01
        /*0010*/ 	.byte	0x02, 0x03, 0x00, 0x00, 0x02, 0x06, 0x01, 0x00, 0x04, 0x0b, 0x08, 0x00, 0x09, 0x00, 0x00, 0x00
        /*0020*/ 	.byte	0x00, 0x00, 0x00, 0x00


//--------------------- .nv.info._Z15MatVecMulKernelPfS_S_i --------------------------
	.section	.nv.info._Z15MatVecMulKernelPfS_S_i,"",@"SHT_CUDA_INFO"
	.sectionflags	@""
	.align	4


	//----- nvinfo : EIATTR_CUDA_API_VERSION
	.align		4
        /*0000*/ 	.byte	0x04, 0x37
        /*0002*/ 	.short	(.L_7 - .L_6)
.L_6:
        /*0004*/ 	.word	0x00000082


	//----- nvinfo : EIATTR_KPARAM_INFO
	.align		4
.L_7:
        /*0008*/ 	.byte	0x04, 0x17
        /*000a*/ 	.short	(.L_9 - .L_8)
.L_8:
        /*000c*/ 	.word	0x00000000
        /*0010*/ 	.short	0x0003
        /*0012*/ 	.short	0x0018
        /*0014*/ 	.byte	0x00, 0xf0, 0x11, 0x00


	//----- nvinfo : EIATTR_KPARAM_INFO
	.align		4
.L_9:
        /*0018*/ 	.byte	0x04, 0x17
        /*001a*/ 	.short	(.L_11 - .L_10)
.L_10:
        /*001c*/ 	.word	0x00000000
        /*0020*/ 	.short	0x0002
        /*0022*/ 	.short	0x0010
        /*0024*/ 	.byte	0x00, 0xf5, 0x21, 0x00


	//----- nvinfo : EIATTR_KPARAM_INFO
	.align		4
.L_11:
        /*0028*/ 	.byte	0x04, 0x17
        /*002a*/ 	.short	(.L_13 - .L_12)
.L_12:
        /*002c*/ 	.word	0x00000000
        /*0030*/ 	.short	0x0001
        /*0032*/ 	.short	0x0008
        /*0034*/ 	.byte	0x00, 0xf5, 0x21, 0x00


	//----- nvinfo : EIATTR_KPARAM_INFO
	.align		4
.L_13:
        /*0038*/ 	.byte	0x04, 0x17
        /*003a*/ 	.short	(.L_15 - .L_14)
.L_14:
        /*003c*/ 	.word	0x00000000
        /*0040*/ 	.short	0x0000
        /*0042*/ 	.short	0x0000
        /*0044*/ 	.byte	0x00, 0xf5, 0x21, 0x00


	//----- nvinfo : EIATTR_SPARSE_MMA_MASK
	.align		4
.L_15:
        /*0048*/ 	.byte	0x03, 0x50
        /*004a*/ 	.short	0x0000


	//----- nvinfo : EIATTR_MAXREG_COUNT
	.align		4
        /*004c*/ 	.byte	0x03, 0x1b
        /*004e*/ 	.short	0x00ff


	//----- nvinfo : EIATTR_MERCURY_ISA_VERSION
	.align		4
        /*0050*/ 	.byte	0x03, 0x5f
        /*0052*/ 	.short	0x0101


	//----- nvinfo : EIATTR_VRC_CTA_INIT_COUNT
	.align		4
        /*0054*/ 	.byte	0x02, 0x4a
	.zero		1
	.zero		1


	//----- nvinfo : EIATTR_EXIT_INSTR_OFFSETS
	.align		4
        /*0058*/ 	.byte	0x04, 0x1c
        /*005a*/ 	.short	(.L_17 - .L_16)


	//   ....[0]....
.L_16:
        /*005c*/ 	.word	0x00000070


	//   ....[1]....
        /*0060*/ 	.word	0x00000a80


	//----- nvinfo : EIATTR_CBANK_PARAM_SIZE
	.align		4
.L_17:
        /*0064*/ 	.byte	0x03, 0x19
        /*0066*/ 	.short	0x001c


	//----- nvinfo : EIATTR_PARAM_CBANK
	.align		4
        /*0068*/ 	.byte	0x04, 0x0a
        /*006a*/ 	.short	(.L_19 - .L_18)
	.align		4
.L_18:
        /*006c*/ 	.word	index@(.nv.constant0._Z15MatVecMulKernelPfS_S_i)
        /*0070*/ 	.short	0x0380
        /*0072*/ 	.short	0x001c


	//----- nvinfo : EIATTR_SW_WAR
	.align		4
.L_19:
        /*0074*/ 	.byte	0x04, 0x36
        /*0076*/ 	.short	(.L_21 - .L_20)
.L_20:
        /*0078*/ 	.word	0x00000008
.L_21:


//--------------------- .nv.callgraph             --------------------------
	.section	.nv.callgraph,"",@"SHT_CUDA_CALLGRAPH"
	.align	4
	.sectionentsize	8
	.align		4
        /*0000*/ 	.word	0x00000000
	.align		4
        /*0004*/ 	.word	0xffffffff
	.align		4
        /*0008*/ 	.word	0x00000000
	.align		4
        /*000c*/ 	.word	0xfffffffe
	.align		4
        /*0010*/ 	.word	0x00000000
	.align		4
        /*0014*/ 	.word	0xfffffffd
	.align		4
        /*0018*/ 	.word	0x00000000
	.align		4
        /*001c*/ 	.word	0xfffffffc


//--------------------- .text._Z15MatVecMulKernelPfS_S_i --------------------------
	.section	.text._Z15MatVecMulKernelPfS_S_i,"ax",@progbits
	.align	128
        .global         _Z15MatVecMulKernelPfS_S_i
        .type           _Z15MatVecMulKernelPfS_S_i,@function
        .size           _Z15MatVecMulKernelPfS_S_i,(.L_x_7 - _Z15MatVecMulKernelPfS_S_i)
        .other          _Z15MatVecMulKernelPfS_S_i,@"STO_CUDA_ENTRY STV_DEFAULT"
_Z15MatVecMulKernelPfS_S_i:
.text._Z15MatVecMulKernelPfS_S_i:
[----:B------:R-:W-:Y:S01]  /*0000*/  LDC R1, c[0x0][0x37c] ;  /* 0x0000df00ff017b82 */ /* 0x000fe20000000800 */
[----:B------:R-:W0:Y:S01]  /*0010*/  S2R R0, SR_CTAID.X ;  /* 0x0000000000007919 */ /* 0x000e220000002500 */
[----:B------:R-:W0:Y:S01]  /*0020*/  LDCU UR4, c[0x0][0x360] ;  /* 0x00006c00ff0477ac */ /* 0x000e220008000800 */
[----:B------:R-:W0:Y:S01]  /*0030*/  S2R R3, SR_TID.X ;  /* 0x0000000000037919 */ /* 0x000e220000002100 */
[----:B------:R-:W1:Y:S01]  /*0040*/  LDCU UR16, c[0x0][0x398] ;  /* 0x00007300ff1077ac */ /* 0x000e620008000800 */
[----:B0-----:R-:W-:-:S05]  /*0050*/  IMAD R0, R0, UR4, R3 ;  /* 0x0000000400007c24 */ /* 0x001fca000f8e0203 */
[----:B-1----:R-:W-:-:S13]  /*0060*/  ISETP.GE.AND P0, PT, R0, UR16, PT ;  /* 0x0000001000007c0c */ /* 0x002fda000bf06270 */
[----:B------:R-:W-:Y:S05]  /*0070*/  @P0 EXIT ;  /* 0x000000000000094d */ /* 0x000fea0003800000 */
[----:B------:R-:W-:Y:S01]  /*0080*/  UISETP.GE.AND UP0, UPT, UR16, 0x1, UPT ;  /* 0x000000011000788c */ /* 0x000fe2000bf06270 */
[----:B------:R-:W-:Y:S01]  /*0090*/  HFMA2 R15, -RZ, RZ, 0, 0 ;  /* 0x00000000ff0f7431 */ /* 0x000fe200000001ff */
[----:B------:R-:W0:Y:S07]  /*00a0*/  LDCU.64 UR14, c[0x0][0x358] ;  /* 0x00006b00ff0e77ac */ /* 0x000e2e0008000a00 */
[----:B------:R-:W-:Y:S05]  /*00b0*/  BRA.U !UP0, `(.L_x_0) ;  /* 0x0000000908647547 */ /* 0x000fea000b800000 */
[----:B------:R-:W-:Y:S02]  /*00c0*/  UISETP.GE.U32.AND UP1, UPT, UR16, 0x10, UPT ;  /* 0x000000101000788c */ /* 0x000fe4000bf26070 */
[----:B------:R-:W-:Y:S01]  /*00d0*/  IMAD R7, R0, UR16, RZ ;  /* 0x0000001000077c24 */ /* 0x000fe2000f8e02ff */
[----:B------:R-:W-:Y:S01]  /*00e0*/  ULOP3.LUT UR12, UR16, 0xf, URZ, 0xc0, !UPT ;  /* 0x0000000f100c7892 */ /* 0x000fe2000f8ec0ff */
[----:B------:R-:W-:Y:S02]  /*00f0*/  MOV R15, RZ ;  /* 0x000000ff000f7202 */ /* 0x000fe40000000f00 */
[----:B------:R-:W-:Y:S01]  /*0100*/  MOV R8, RZ ;  /* 0x000000ff00087202 */ /* 0x000fe20000000f00 */
[----:B------:R-:W-:Y:S02]  /*0110*/  UISETP.NE.AND UP0, UPT, UR12, URZ, UPT ;  /* 0x000000ff0c00728c */ /* 0x000fe4000bf05270 */
[----:B------:R-:W-:Y:S09]  /*0120*/  BRA.U !UP1, `(.L_x_1) ;  /* 0x0000000509147547 */ /* 0x000ff2000b800000 */
[----:B------:R-:W1:Y:S01]  /*0130*/  LDCU.128 UR8, c[0x0][0x380] ;  /* 0x00007000ff0877ac */ /* 0x000e620008000c00 */
[----:B------:R-:W-:Y:S02]  /*0140*/  MOV R15, RZ ;  /* 0x000000ff000f7202 */ /* 0x000fe40000000f00 */
[----:B------:R-:W-:Y:S01]  /*0150*/  MOV R6, R7 ;  /* 0x0000000700067202 */ /* 0x000fe20000000f00 */
[----:B------:R-:W-:-:S06]  /*0160*/  ULOP3.LUT UR13, UR16, 0x7ffffff0, URZ, 0xc0, !UPT ;  /* 0x7ffffff0100d7892 */ /* 0x000fcc000f8ec0ff */
[----:B------:R-:W-:Y:S01]  /*0170*/  MOV R8, UR13 ;  /* 0x0000000d00087c02 */ /* 0x000fe20008000f00 */
[----:B-1----:R-:W-:Y:S02]  /*0180*/  UIADD3 UR4, UP2, UPT, UR10, 0x20, URZ ;  /* 0x000000200a047890 */ /* 0x002fe4000ff5e0ff */
[----:B------:R-:W-:Y:S02]  /*0190*/  UIADD3 UR6, UP1, UPT, UR8, 0x20, URZ ;  /* 0x0000002008067890 */ /* 0x000fe4000ff3e0ff */
[----:B------:R-:W-:Y:S02]  /*01a0*/  UIADD3.X UR5, UPT, UPT, URZ, UR11, URZ, UP2, !UPT ;  /* 0x0000000bff057290 */ /* 0x000fe400097fe4ff */
[----:B------:R-:W-:Y:S01]  /*01b0*/  MOV R2, UR4 ;  /* 0x0000000400027c02 */ /* 0x000fe20008000f00 */
[----:B------:R-:W-:Y:S02]  /*01c0*/  UIADD3 UR8, UPT, UPT, -UR13, URZ, URZ ;  /* 0x000000ff0d087290 */ /* 0x000fe4000fffe1ff */
[----:B------:R-:W-:Y:S01]  /*01d0*/  UIADD3.X UR7, UPT, UPT, URZ, UR9, URZ, UP1, !UPT ;  /* 0x00000009ff077290 */ /* 0x000fe20008ffe4ff */
[----:B------:R-:W-:-:S11]  /*01e0*/  MOV R3, UR5 ;  /* 0x0000000500037c02 */ /* 0x000fd60008000f00 */
.L_x_2:
[----:B------:R-:W-:Y:S01]  /*01f0*/  MOV R4, UR6 ;  /* 0x0000000600047c02 */ /* 0x000fe20008000f00 */
[----:B0-----:R-:W2:Y:S01]  /*0200*/  LDG.E R17, desc[UR14][R2.64+-0x20] ;  /* 0xffffe00e02117981 */ /* 0x001ea2000c1e1900 */
[----:B------:R-:W-:-:S03]  /*0210*/  MOV R5, UR7 ;  /* 0x0000000700057c02 */ /* 0x000fc60008000f00 */
[----:B------:R-:W3:Y:S01]  /*0220*/  LDG.E R25, desc[UR14][R2.64+-0x1c] ;  /* 0xffffe40e02197981 */ /* 0x000ee2000c1e1900 */
[----:B------:R-:W-:-:S03]  /*0230*/  IMAD.WIDE R4, R6, 0x4, R4 ;  /* 0x0000000406047825 */ /* 0x000fc600078e0204 */
[----:B------:R-:W4:Y:S04]  /*0240*/  LDG.E R19, desc[UR14][R2.64+-0x18] ;  /* 0xffffe80e02137981 */ /* 0x000f28000c1e1900 */
[----:B------:R-:W2:Y:S04]  /*0250*/  LDG.E R16, desc[UR14][R4.64+-0x20] ;  /* 0xffffe00e04107981 */ /* 0x000ea8000c1e1900 */
[----:B------:R-:W3:Y:S04]  /*0260*/  LDG.E R18, desc[UR14][R4.64+-0x1c] ;  /* 0xffffe40e04127981 */ /* 0x000ee8000c1e1900 */
[----:B------:R-:W4:Y:S04]  /*0270*/  LDG.E R20, desc[UR14][R4.64+-0x18] ;  /* 0xffffe80e04147981 */ /* 0x000f28000c1e1900 */
[----:B------:R-:W5:Y:S04]  /*0280*/  LDG.E R22, desc[UR14][R2.64+-0x14] ;  /* 0xffffec0e02167981 */ /* 0x000f68000c1e1900 */
        /* <DEDUP_REMOVED lines=8> */
[----:B------:R-:W5:Y:S01]  /*0310*/  LDG.E R14, desc[UR14][R4.64+-0x4] ;  /* 0xfffffc0e040e7981 */ /* 0x000f62000c1e1900 */
[----:B--2---:R-:W-:-:S03]  /*0320*/  FFMA R17, R16, R17, R15 ;  /* 0x0000001110117223 */ /* 0x004fc6000000000f */
[----:B------:R-:W2:Y:S04]  /*0330*/  LDG.E R15, desc[UR14][R2.64] ;  /* 0x0000000e020f7981 */ /* 0x000ea8000c1e1900 */
[----:B------:R-:W2:Y:S01]  /*0340*/  LDG.E R16, desc[UR14][R4.64] ;  /* 0x0000000e04107981 */ /* 0x000ea2000c1e1900 */
[----:B---3--:R-:W-:-:S03]  /*0350*/  FFMA R25, R18, R25, R17 ;  /* 0x0000001912197223 */ /* 0x008fc60000000011 */
[----:B------:R-:W3:Y:S01]  /*0360*/  LDG.E R17, desc[UR14][R2.64+0x4] ;  /* 0x0000040e02117981 */ /* 0x000ee2000c1e1900 */
[----:B----4-:R-:W-:-:S03]  /*0370*/  FFMA R26, R20, R19, R25 ;  /* 0x00000013141a7223 */ /* 0x010fc60000000019 */
[----:B------:R-:W3:Y:S04]  /*0380*/  LDG.E R18, desc[UR14][R4.64+0x4] ;  /* 0x0000040e04127981 */ /* 0x000ee8000c1e1900 */
[----:B------:R-:W4:Y:S01]  /*0390*/  LDG.E R20, desc[UR14][R2.64+0x8] ;  /* 0x0000080e02147981 */ /* 0x000f22000c1e1900 */
[----:B-----5:R-:W-:-:S03]  /*03a0*/  FFMA R25, R21, R22, R26 ;  /* 0x0000001615197223 */ /* 0x020fc6000000001a */
[----:B------:R-:W4:Y:S04]  /*03b0*/  LDG.E R19, desc[UR14][R4.64+0x8] ;  /* 0x0000080e04137981 */ /* 0x000f28000c1e1900 */
[----:B------:R-:W5:Y:S01]  /*03c0*/  LDG.E R22, desc[UR14][R2.64+0xc] ;  /* 0x00000c0e02167981 */ /* 0x000f62000c1e1900 */
[----:B------:R-:W-:-:S03]  /*03d0*/  FFMA R25, R24, R23, R25 ;  /* 0x0000001718197223 */ /* 0x000fc60000000019 */
[----:B------:R-:W5:Y:S04]  /*03e0*/  LDG.E R21, desc[UR14][R4.64+0xc] ;  /* 0x00000c0e04157981 */ /* 0x000f68000c1e1900 */
[----:B------:R-:W5:Y:S01]  /*03f0*/  LDG.E R24, desc[UR14][R2.64+0x10] ;  /* 0x0000100e02187981 */ /* 0x000f62000c1e1900 */
[----:B------:R-:W-:-:S03]  /*0400*/  FFMA R25, R10, R9, R25 ;  /* 0x000000090a197223 */ /* 0x000fc60000000019 */
[----:B------:R-:W5:Y:S04]  /*0410*/  LDG.E R23, desc[UR14][R4.64+0x10] ;  /* 0x0000100e04177981 */ /* 0x000f68000c1e1900 */
[----:B------:R-:W5:Y:S01]  /*0420*/  LDG.E R10, desc[UR14][R2.64+0x14] ;  /* 0x0000140e020a7981 */ /* 0x000f62000c1e1900 */
[----:B------:R-:W-:-:S03]  /*0430*/  FFMA R27, R12, R11, R25 ;  /* 0x0000000b0c1b7223 */ /* 0x000fc60000000019 */
[----:B------:R-:W5:Y:S04]  /*0440*/  LDG.E R9, desc[UR14][R4.64+0x14] ;  /* 0x0000140e04097981 */ /* 0x000f68000c1e1900 */
[----:B------:R-:W5:Y:S04]  /*0450*/  LDG.E R11, desc[UR14][R2.64+0x18] ;  /* 0x0000180e020b7981 */ /* 0x000f68000c1e1900 */
[----:B------:R-:W5:Y:S04]  /*0460*/  LDG.E R12, desc[UR14][R4.64+0x18] ;  /* 0x0000180e040c7981 */ /* 0x000f68000c1e1900 */
[----:B------:R-:W5:Y:S04]  /*0470*/  LDG.E R25, desc[UR14][R4.64+0x1c] ;  /* 0x00001c0e04197981 */ /* 0x000f68000c1e1900 */
[----:B------:R0:W5:Y:S01]  /*0480*/  LDG.E R26, desc[UR14][R2.64+0x1c] ;  /* 0x00001c0e021a7981 */ /* 0x000162000c1e1900 */
[----:B------:R-:W-:Y:S01]  /*0490*/  FFMA R13, R14, R13, R27 ;  /* 0x0000000d0e0d7223 */ /* 0x000fe2000000001b */
[----:B------:R-:W-:-:S04]  /*04a0*/  UIADD3 UR8, UPT, UPT, UR8, 0x10, URZ ;  /* 0x0000001008087890 */ /* 0x000fc8000fffe0ff */
[----:B------:R-:W-:Y:S01]  /*04b0*/  UISETP.NE.AND UP1, UPT, UR8, URZ, UPT ;  /* 0x000000ff0800728c */ /* 0x000fe2000bf25270 */
[----:B0-----:R-:W-:Y:S02]  /*04c0*/  IADD3 R2, P0, PT, R2, 0x40, RZ ;  /* 0x0000004002027810 */ /* 0x001fe40007f1e0ff */
[----:B------:R-:W-:Y:S02]  /*04d0*/  IADD3 R6, PT, PT, R6, 0x10, RZ ;  /* 0x0000001006067810 */ /* 0x000fe40007ffe0ff */
[----:B------:R-:W-:Y:S01]  /*04e0*/  IADD3.X R3, PT, PT, RZ, R3, RZ, P0, !PT ;  /* 0x00000003ff037210 */ /* 0x000fe200007fe4ff */
[----:B--2---:R-:W-:-:S04]  /*04f0*/  FFMA R13, R16, R15, R13 ;  /* 0x0000000f100d7223 */ /* 0x004fc8000000000d */
[----:B---3--:R-:W-:-:S04]  /*0500*/  FFMA R18, R18, R17, R13 ;  /* 0x0000001112127223 */ /* 0x008fc8000000000d */
[----:B----4-:R-:W-:-:S04]  /*0510*/  FFMA R18, R19, R20, R18 ;  /* 0x0000001413127223 */ /* 0x010fc80000000012 */
[----:B-----5:R-:W-:-:S04]  /*0520*/  FFMA R18, R21, R22, R18 ;  /* 0x0000001615127223 */ /* 0x020fc80000000012 */
[----:B------:R-:W-:-:S04]  /*0530*/  FFMA R18, R23, R24, R18 ;  /* 0x0000001817127223 */ /* 0x000fc80000000012 */
[----:B------:R-:W-:-:S04]  /*0540*/  FFMA R9, R9, R10, R18 ;  /* 0x0000000a09097223 */ /* 0x000fc80000000012 */
[----:B------:R-:W-:-:S04]  /*0550*/  FFMA R12, R12, R11, R9 ;  /* 0x0000000b0c0c7223 */ /* 0x000fc80000000009 */
[----:B------:R-:W-:Y:S01]  /*0560*/  FFMA R15, R25, R26, R12 ;  /* 0x0000001a190f7223 */ /* 0x000fe2000000000c */
[----:B------:R-:W-:Y:S06]  /*0570*/  BRA.U UP1, `(.L_x_2) ;  /* 0xfffffffd011c7547 */ /* 0x000fec000b83ffff */
.L_x_1:
[----:B------:R-:W-:Y:S05]  /*0580*/  BRA.U !UP0, `(.L_x_0) ;  /* 0x0000000508307547 */ /* 0x000fea000b800000 */
[----:B------:R-:W-:Y:S02]  /*0590*/  UISETP.GE.U32.AND UP0, UPT, UR12, 0x8, UPT ;  /* 0x000000080c00788c */ /* 0x000fe4000bf06070 */
[----:B------:R-:W-:-:S04]  /*05a0*/  ULOP3.LUT UR5, UR16, 0x7, URZ, 0xc0, !UPT ;  /* 0x0000000710057892 */ /* 0x000fc8000f8ec0ff */
[----:B------:R-:W-:-:S03]  /*05b0*/  UISETP.NE.AND UP1, UPT, UR5, URZ, UPT ;  /* 0x000000ff0500728c */ /* 0x000fc6000bf25270 */
[----:B------:R-:W-:Y:S08]  /*05c0*/  BRA.U !UP0, `(.L_x_3) ;  /* 0x0000000108787547 */ /* 0x000ff0000b800000 */
[----:B------:R-:W1:Y:S01]  /*05d0*/  LDC.64 R2, c[0x0][0x380] ;  /* 0x0000e000ff027b82 */ /* 0x000e620000000a00 */
[----:B------:R-:W-:-:S07]  /*05e0*/  IADD3 R9, PT, PT, R7, R8, RZ ;  /* 0x0000000807097210 */ /* 0x000fce0007ffe0ff */
[----:B------:R-:W2:Y:S01]  /*05f0*/  LDC.64 R4, c[0x0][0x388] ;  /* 0x0000e200ff047b82 */ /* 0x000ea20000000a00 */
[----:B-1----:R-:W-:-:S05]  /*0600*/  IMAD.WIDE R2, R9, 0x4, R2 ;  /* 0x0000000409027825 */ /* 0x002fca00078e0202 */
[----:B0-----:R-:W3:Y:S01]  /*0610*/  LDG.E R10, desc[UR14][R2.64] ;  /* 0x0000000e020a7981 */ /* 0x001ee2000c1e1900 */
[----:B--2---:R-:W-:-:S03]  /*0620*/  IMAD.WIDE.U32 R4, R8, 0x4, R4 ;  /* 0x0000000408047825 */ /* 0x004fc600078e0004 */
[----:B------:R-:W2:Y:S04]  /*0630*/  LDG.E R13, desc[UR14][R2.64+0x4] ;  /* 0x0000040e020d7981 */ /* 0x000ea8000c1e1900 */
[----:B------:R-:W3:Y:S04]  /*0640*/  LDG.E R11, desc[UR14][R4.64] ;  /* 0x0000000e040b7981 */ /* 0x000ee8000c1e1900 */
[----:B------:R-:W2:Y:S04]  /*0650*/  LDG.E R12, desc[UR14][R4.64+0x4] ;  /* 0x0000040e040c7981 */ /* 0x000ea8000c1e1900 */
[----:B------:R-:W4:Y:S04]  /*0660*/  LDG.E R17, desc[UR14][R2.64+0x8] ;  /* 0x0000080e02117981 */ /* 0x000f28000c1e1900 */
        /* <DEDUP_REMOVED lines=11> */
[----:B------:R-:W-:Y:S01]  /*0720*/  IADD3 R8, PT, PT, R8, 0x8, RZ ;  /* 0x0000000808087810 */ /* 0x000fe20007ffe0ff */
[----:B---3--:R-:W-:-:S04]  /*0730*/  FFMA R10, R10, R11, R15 ;  /* 0x0000000b0a0a7223 */ /* 0x008fc8000000000f */
[----:B--2---:R-:W-:-:S04]  /*0740*/  FFMA R10, R13, R12, R10 ;  /* 0x0000000c0d0a7223 */ /* 0x004fc8000000000a */
[----:B----4-:R-:W-:-:S04]  /*0750*/  FFMA R10, R17, R14, R10 ;  /* 0x0000000e110a7223 */ /* 0x010fc8000000000a */
[----:B-----5:R-:W-:-:S04]  /*0760*/  FFMA R10, R19, R16, R10 ;  /* 0x00000010130a7223 */ /* 0x020fc8000000000a */
[----:B------:R-:W-:-:S04]  /*0770*/  FFMA R10, R21, R18, R10 ;  /* 0x00000012150a7223 */ /* 0x000fc8000000000a */
[----:B------:R-:W-:-:S04]  /*0780*/  FFMA R23, R23, R20, R10 ;  /* 0x0000001417177223 */ /* 0x000fc8000000000a */
[----:B------:R-:W-:-:S04]  /*0790*/  FFMA R6, R6, R9, R23 ;  /* 0x0000000906067223 */ /* 0x000fc80000000017 */
[----:B------:R-:W-:-:S07]  /*07a0*/  FFMA R15, R25, R22, R6 ;  /* 0x00000016190f7223 */ /* 0x000fce0000000006 */
.L_x_3:
        /* <DEDUP_REMOVED lines=17> */
[----:B------:R-:W5:Y:S01]  /*08c0*/  LDG.E R14, desc[UR14][R4.64+0xc] ;  /* 0x00000c0e040e7981 */ /* 0x000f62000c1e1900 */
[----:B------:R-:W-:Y:S01]  /*08d0*/  IADD3 R8, PT, PT, R8, 0x4, RZ ;  /* 0x0000000408087810 */ /* 0x000fe20007ffe0ff */
[----:B---3--:R-:W-:-:S04]  /*08e0*/  FFMA R6, R6, R9, R15 ;  /* 0x0000000906067223 */ /* 0x008fc8000000000f */
[----:B--2---:R-:W-:-:S04]  /*08f0*/  FFMA R6, R11, R10, R6 ;  /* 0x0000000a0b067223 */ /* 0x004fc80000000006 */
[----:B----4-:R-:W-:-:S04]  /*0900*/  FFMA R6, R13, R12, R6 ;  /* 0x0000000c0d067223 */ /* 0x010fc80000000006 */
[----:B-----5:R-:W-:-:S07]  /*0910*/  FFMA R15, R17, R14, R6 ;  /* 0x0000000e110f7223 */ /* 0x020fce0000000006 */
.L_x_4:
[----:B------:R-:W-:Y:S05]  /*0920*/  BRA.U !UP1, `(.L_x_0) ;  /* 0x0000000109487547 */ /* 0x000fea000b800000 */
[----:B------:R-:W1:Y:S01]  /*0930*/  LDC.64 R2, c[0x0][0x388] ;  /* 0x0000e200ff027b82 */ /* 0x000e620000000a00 */
[----:B------:R-:W-:Y:S01]  /*0940*/  IADD3 R7, PT, PT, R7, R8, RZ ;  /* 0x0000000807077210 */ /* 0x000fe20007ffe0ff */
[----:B------:R-:W-:-:S06]  /*0950*/  UIADD3 UR4, UPT, UPT, -UR4, URZ, URZ ;  /* 0x000000ff04047290 */ /* 0x000fcc000fffe1ff */
[----:B------:R-:W2:Y:S01]  /*0960*/  LDC.64 R10, c[0x0][0x380] ;  /* 0x0000e000ff0a7b82 */ /* 0x000ea20000000a00 */
[----:B-1----:R-:W-:-:S03]  /*0970*/  IMAD.WIDE.U32 R2, R8, 0x4, R2 ;  /* 0x0000000408027825 */ /* 0x002fc600078e0002 */
[----:B------:R-:W-:Y:S02]  /*0980*/  MOV R6, R2 ;  /* 0x0000000200067202 */ /* 0x000fe40000000f00 */
[----:B------:R-:W-:-:S07]  /*0990*/  MOV R5, R3 ;  /* 0x0000000300057202 */ /* 0x000fce0000000f00 */
.L_x_5:
[----:B--2---:R-:W-:Y:S01]  /*09a0*/  IMAD.WIDE R2, R7, 0x4, R10 ;  /* 0x0000000407027825 */ /* 0x004fe200078e020a */
[----:B------:R-:W-:-:S05]  /*09b0*/  MOV R4, R6 ;  /* 0x0000000600047202 */ /* 0x000fca0000000f00 */
[----:B0-----:R-:W2:Y:S04]  /*09c0*/  LDG.E R2, desc[UR14][R2.64] ;  /* 0x0000000e02027981 */ /* 0x001ea8000c1e1900 */
[----:B------:R0:W2:Y:S01]  /*09d0*/  LDG.E R4, desc[UR14][R4.64] ;  /* 0x0000000e04047981 */ /* 0x0000a2000c1e1900 */
[----:B------:R-:W-:Y:S01]  /*09e0*/  UIADD3 UR4, UPT, UPT, UR4, 0x1, URZ ;  /* 0x0000000104047890 */ /* 0x000fe2000fffe0ff */
[----:B------:R-:W-:Y:S02]  /*09f0*/  IADD3 R6, P0, PT, R6, 0x4, RZ ;  /* 0x0000000406067810 */ /* 0x000fe40007f1e0ff */
[----:B------:R-:W-:Y:S01]  /*0a00*/  IADD3 R7, PT, PT, R7, 0x1, RZ ;  /* 0x0000000107077810 */ /* 0x000fe20007ffe0ff */
[----:B------:R-:W-:Y:S01]  /*0a10*/  UISETP.NE.AND UP0, UPT, UR4, URZ, UPT ;  /* 0x000000ff0400728c */ /* 0x000fe2000bf05270 */
[----:B0-----:R-:W-:Y:S01]  /*0a20*/  IADD3.X R5, PT, PT, RZ, R5, RZ, P0, !PT ;  /* 0x00000005ff057210 */ /* 0x001fe200007fe4ff */
[----:B--2---:R-:W-:-:S07]  /*0a30*/  FFMA R15, R2, R4, R15 ;  /* 0x00000004020f7223 */ /* 0x004fce000000000f */
[----:B------:R-:W-:Y:S05]  /*0a40*/  BRA.U UP0, `(.L_x_5) ;  /* 0xfffffffd00d47547 */ /* 0x000fea000b83ffff */
.L_x_0:
[----:B------:R-:W1:Y:S02]  /*0a50*/  LDC.64 R2, c[0x0][0x390] ;  /* 0x0000e400ff027b82 */ /* 0x000e640000000a00 */
[----:B-1----:R-:W-:-:S05]  /*0a60*/  IMAD.WIDE R2, R0, 0x4, R2 ;  /* 0x0000000400027825 */ /* 0x002fca00078e0202 */
[----:B0-----:R-:W-:Y:S01]  /*0a70*/  STG.E desc[UR14][R2.64], R15 ;  /* 0x0000000f02007986 */ /* 0x001fe2000c10190e */
[----:B------:R-:W-:Y:S05]  /*0a80*/  EXIT ;  /* 0x000000000000794d */ /* 0x000fea0003800000 */
.L_x_6:
[----:B------:R-:W-:-:S00]  /*0a90*/  BRA `(.L_x_6) ;  /* 0xfffffffc00fc7947 */ /* 0x000fc0000383ffff */
[----:B------:R-:W-:-:S00]  /*0aa0*/  NOP ;  /* 0x0000000000007918 */ /* 0x000fc00000000000 */
        /* <DEDUP_REMOVED lines=13> */
.L_x_7:


//--------------------- .nv.shared.reserved.0     --------------------------
	.section	.nv.shared.reserved.0,"aw",@nobits
	.weak		__nv_reservedSMEM_offset_0_alias
	.size		__nv_reservedSMEM_offset_0_alias, 0, 64
	.other		__nv_reservedSMEM_offset_0_alias,@"STO_CUDA_RESERVED_SHARED STV_DEFAULT"
__nv_reservedSMEM_offset_0_alias:
	.zero		0
	.zero		64


//--------------------- .nv.constant0._Z15MatVecMulKernelPfS_S_i --------------------------
	.section	.nv.constant0._Z15MatVecMulKernelPfS_S_i,"a",@progbits
	.sectionflags	@""
	.align	4
.nv.constant0._Z15MatVecMulKernelPfS_S_i:
	.zero		924


//--------------------- SYMBOLS --------------------------

	.type		.nv.reservedSmem.offset0,@object
	.size		.nv.reservedSmem.offset0,0x4
